//
// Generated by NVIDIA NVVM Compiler
//
// Compiler Build ID: CL-36424714
// Cuda compilation tools, release 13.0, V13.0.88
// Based on NVVM 20.0.0
//

.version 9.0
.target sm_100
.address_size 64

	// .globl	_Z11prtbythreadv
.extern .func  (.param .b32 func_retval0) vprintf
(
	.param .b64 vprintf_param_0,
	.param .b64 vprintf_param_1
)
;
.global .align 1 .b8 $str[26] = {84, 104, 114, 101, 97, 100, 32, 37, 100, 44, 66, 108, 111, 99, 107, 32, 37, 100, 44, 105, 100, 32, 37, 100, 10};

.visible .entry _Z11prtbythreadv()
{
	.local .align 8 .b8 	__local_depot0[16];
	.reg .b64 	%SP;
	.reg .b64 	%SPL;
	.reg .b32 	%r<7>;
	.reg .b64 	%rd<5>;

	mov.u64 	%SPL, __local_depot0;
	cvta.local.u64 	%SP, %SPL;
	add.u64 	%rd1, %SP, 0;
	add.u64 	%rd2, %SPL, 0;
	mov.u32 	%r1, %tid.x;
	mov.u32 	%r2, %ctaid.x;
	mov.u32 	%r3, %ntid.x;
	mad.lo.s32 	%r4, %r2, %r3, %r1;
	st.local.v2.u32 	[%rd2], {%r1, %r2};
	st.local.u32 	[%rd2+8], %r4;
	mov.u64 	%rd3, $str;
	cvta.global.u64 	%rd4, %rd3;
	{ // callseq 0, 0
	.param .b64 param0;
	st.param.b64 	[param0], %rd4;
	.param .b64 param1;
	st.param.b64 	[param1], %rd1;
	.param .b32 retval0;
	call.uni (retval0), 
	vprintf, 
	(
	param0, 
	param1
	);
	ld.param.b32 	%r5, [retval0];
	} // callseq 0
	ret;

}


// ===== COMPILED SASS (sm_100) =====

	.target	sm_100

	.elftype	@"ET_EXEC"


//--------------------- .note.nv.tkinfo           --------------------------
	.section	.note.nv.tkinfo,"",@"SHT_NOTE"
	.sectionflags	@"SHF_NOTE_NV_TKINFO"
	.tkinfo
        /*0018*/ 	.word	0x00000002
        /*0030*/ 	.string	""
        /*0030*/ 	.string	"ptxas"
        /*0030*/ 	.string	"Cuda compilation tools, release 13.0, V13.0.88"
        /*0030*/ 	.string	"Build cuda_13.0.r13.0/compiler.36424714_0"
        /*0030*/ 	.string	"-arch sm_100 -m 64 "



//--------------------- .note.nv.cuinfo           --------------------------
	.section	.note.nv.cuinfo,"",@"SHT_NOTE"
	.sectionflags	@"SHF_NOTE_NV_CUINFO"
        /*0018*/ 	.short	0x0002
        /*001a*/ 	.short	0x0064
        /*001c*/ 	.short	0x0082
	.zero		2


//--------------------- .nv.info                  --------------------------
	.section	.nv.info,"",@"SHT_CUDA_INFO"
	.align	4


	//----- nvinfo : EIATTR_REGCOUNT
	.align		4
        /*0000*/ 	.byte	0x04, 0x2f
        /*0002*/ 	.short	(.L_2 - .L_1)
	.align		4
.L_1:
        /*0004*/ 	.word	index@(_Z11prtbythreadv)
        /*0008*/ 	.word	0x00000018


	//----- nvinfo : EIATTR_FRAME_SIZE
	.align		4
.L_2:
        /*000c*/ 	.byte	0x04, 0x11
        /*000e*/ 	.short	(.L_4 - .L_3)
	.align		4
.L_3:
        /*0010*/ 	.word	index@(_Z11prtbythreadv)
        /*0014*/ 	.word	0x00000010


	//----- nvinfo : EIATTR_MIN_STACK_SIZE
	.align		4
.L_4:
        /*0018*/ 	.byte	0x04, 0x12
        /*001a*/ 	.short	(.L_6 - .L_5)
	.align		4
.L_5:
        /*001c*/ 	.word	index@(_Z11prtbythreadv)
        /*0020*/ 	.word	0x00000010
.L_6:


//--------------------- .nv.compat                --------------------------
	.section	.nv.compat,"",@"SHT_CUDA_COMPAT_INFO"
	.align	4
        /*0000*/ 	.byte	0x02, 0x09, 0x00, 0x00, 0x02, 0x02, 0x01, 0x00, 0x02, 0x05, 0x05, 0x00, 0x03, 0x07, 0x01, 0x01
        /*0010*/ 	.byte	0x02, 0x03, 0x00, 0x00, 0x02, 0x06, 0x01, 0x00, 0x04, 0x0b, 0x08, 0x00, 0x09, 0x00, 0x00, 0x00
        /*0020*/ 	.byte	0x00, 0x00, 0x00, 0x00


//--------------------- .nv.info._Z11prtbythreadv --------------------------
	.section	.nv.info._Z11prtbythreadv,"",@"SHT_CUDA_INFO"
	.sectionflags	@""
	.align	4


	//----- nvinfo : EIATTR_CUDA_API_VERSION
	.align		4
        /*0000*/ 	.byte	0x04, 0x37
        /*0002*/ 	.short	(.L_8 - .L_7)
.L_7:
        /*0004*/ 	.word	0x00000082


	//----- nvinfo : EIATTR_SPARSE_MMA_MASK
	.align		4
.L_8:
        /*0008*/ 	.byte	0x03, 0x50
        /*000a*/ 	.short	0x0000


	//----- nvinfo : EIATTR_MAXREG_COUNT
	.align		4
        /*000c*/ 	.byte	0x03, 0x1b
        /*000e*/ 	.short	0x00ff


	//----- nvinfo : EIATTR_EXTERNS
	.align		4
        /*0010*/ 	.byte	0x04, 0x0f
        /*0012*/ 	.short	(.L_10 - .L_9)


	//   ....[0]....
	.align		4
.L_9:
        /*0014*/ 	.word	index@(vprintf)


	//----- nvinfo : EIATTR_MERCURY_ISA_VERSION
	.align		4
.L_10:
        /*0018*/ 	.byte	0x03, 0x5f
        /*001a*/ 	.short	0x0101


	//----- nvinfo : EIATTR_VRC_CTA_INIT_COUNT
	.align		4
        /*001c*/ 	.byte	0x02, 0x4a
	.zero		1
	.zero		1


	//----- nvinfo : EIATTR_SYSCALL_OFFSETS
	.align		4
        /*0020*/ 	.byte	0x04, 0x46
        /*0022*/ 	.short	(.L_12 - .L_11)


	//   ....[0]....
.L_11:
        /*0024*/ 	.word	0x00000120


	//----- nvinfo : EIATTR_EXIT_INSTR_OFFSETS
	.align		4
.L_12:
        /*0028*/ 	.byte	0x04, 0x1c
        /*002a*/ 	.short	(.L_14 - .L_13)


	//   ....[0]....
.L_13:
        /*002c*/ 	.word	0x00000130


	//----- nvinfo : EIATTR_SW_WAR
	.align		4
.L_14:
        /*0030*/ 	.byte	0x04, 0x36
        /*0032*/ 	.short	(.L_16 - .L_15)
.L_15:
        /*0034*/ 	.word	0x00000008
.L_16:


//--------------------- .nv.callgraph             --------------------------
	.section	.nv.callgraph,"",@"SHT_CUDA_CALLGRAPH"
	.align	4
	.sectionentsize	8
	.align		4
        /*0000*/ 	.word	0x00000000
	.align		4
        /*0004*/ 	.word	0xffffffff
	.align		4
        /*0008*/ 	.word	index@(_Z11prtbythreadv)
	.align		4
        /*000c*/ 	.word	index@(vprintf)
	.align		4
        /*0010*/ 	.word	0x00000000
	.align		4
        /*0014*/ 	.word	0xfffffffe
	.align		4
        /*0018*/ 	.word	0x00000000
	.align		4
        /*001c*/ 	.word	0xfffffffd
	.align		4
        /*0020*/ 	.word	0x00000000
	.align		4
        /*0024*/ 	.word	0xfffffffc


//--------------------- .nv.constant4             --------------------------
	.section	.nv.constant4,"a",@progbits
	.align	8
	.align		8
.nv.constant4:
        /*0000*/ 	.dword	vprintf
	.align		8
        /*0008*/ 	.dword	$str


//--------------------- .text._Z11prtbythreadv    --------------------------
	.section	.text._Z11prtbythreadv,"ax",@progbits
	.align	128
        .global         _Z11prtbythreadv
        .type           _Z11prtbythreadv,@function
        .size           _Z11prtbythreadv,(.L_x_2 - _Z11prtbythreadv)
        .other          _Z11prtbythreadv,@"STO_CUDA_ENTRY STV_DEFAULT"
_Z11prtbythreadv:
.text._Z11prtbythreadv:
[----:B------:R-:W0:Y:S01]  /*0000*/  LDC R1, c[0x0][0x37c] ;  /* 0x0000df00ff017b82 */ /* 0x000e220000000800 */
[----:B------:R-:W1:Y:S01]  /*0010*/  S2R R8, SR_TID.X ;  /* 0x0000000000087919 */ /* 0x000e620000002100 */
[----:B------:R-:W2:Y:S01]  /*0020*/  LDCU UR5, c[0x0][0x2fc] ;  /* 0x00005f80ff0577ac */ /* 0x000ea20008000800 */
[----:B------:R-:W-:Y:S01]  /*0030*/  MOV R2, 0x0 ;  /* 0x0000000000027802 */ /* 0x000fe20000000f00 */
[----:B0-----:R-:W-:Y:S01]  /*0040*/  VIADD R1, R1, 0xfffffff0 ;  /* 0xfffffff001017836 */ /* 0x001fe20000000000 */
[----:B------:R-:W1:Y:S01]  /*0050*/  S2R R9, SR_CTAID.X ;  /* 0x0000000000097919 */ /* 0x000e620000002500 */
[----:B------:R-:W1:Y:S03]  /*0060*/  LDCU UR6, c[0x0][0x360] ;  /* 0x00006c00ff0677ac */ /* 0x000e660008000800 */
[----:B------:R-:W0:Y:S01]  /*0070*/  LDC.64 R2, c[0x4][R2] ;  /* 0x0100000002027b82 */ /* 0x000e220000000a00 */
[----:B------:R-:W3:Y:S02]  /*0080*/  LDCU UR4, c[0x0][0x2f8] ;  /* 0x00005f00ff0477ac */ /* 0x000ee40008000800 */
[----:B---3--:R-:W-:-:S05]  /*0090*/  IADD3 R6, P0, PT, R1, UR4, RZ ;  /* 0x0000000401067c10 */ /* 0x008fca000ff1e0ff */
[----:B--2---:R-:W-:Y:S02]  /*00a0*/  IMAD.X R7, RZ, RZ, UR5, P0 ;  /* 0x00000005ff077e24 */ /* 0x004fe400080e06ff */
[----:B-1----:R-:W-:Y:S01]  /*00b0*/  IMAD R0, R9, UR6, R8 ;  /* 0x0000000609007c24 */ /* 0x002fe2000f8e0208 */
[----:B------:R1:W-:Y:S01]  /*00c0*/  STL.64 [R1], R8 ;  /* 0x0000000801007387 */ /* 0x0003e20000100a00 */
[----:B------:R-:W2:Y:S03]  /*00d0*/  LDCU.64 UR6, c[0x4][0x8] ;  /* 0x01000100ff0677ac */ /* 0x000ea60008000a00 */
[----:B------:R1:W-:Y:S01]  /*00e0*/  STL [R1+0x8], R0 ;  /* 0x0000080001007387 */ /* 0x0003e20000100800 */
[----:B--2---:R-:W-:Y:S01]  /*00f0*/  IMAD.U32 R4, RZ, RZ, UR6 ;  /* 0x00000006ff047e24 */ /* 0x004fe2000f8e00ff */
[----:B01----:R-:W-:-:S07]  /*0100*/  MOV R5, UR7 ;  /* 0x0000000700057c02 */ /* 0x003fce0008000f00 */
[----:B------:R-:W-:-:S07]  /*0110*/  LEPC R20, `(.L_x_0) ;  /* 0x000000001014794e */ /* 0x000fce0000000000 */
[----:B------:R-:W-:Y:S05]  /*0120*/  CALL.ABS.NOINC R2 ;  /* 0x0000000002007343 */ /* 0x000fea0003c00000 */
.L_x_0:
[----:B------:R-:W-:Y:S05]  /*0130*/  EXIT ;  /* 0x000000000000794d */ /* 0x000fea0003800000 */
.L_x_1:
[----:B------:R-:W-:-:S00]  /*0140*/  BRA `(.L_x_1) ;  /* 0xfffffffc00fc7947 */ /* 0x000fc0000383ffff */
[----:B------:R-:W-:-:S00]  /*0150*/  NOP ;  /* 0x0000000000007918 */ /* 0x000fc00000000000 */
        /* <DEDUP_REMOVED lines=10> */
.L_x_2:


//--------------------- .nv.global.init           --------------------------
	.section	.nv.global.init,"aw",@progbits
.nv.global.init:
	.type		$str,@object
	.size		$str,(.L_0 - $str)
$str:
        /*0000*/ 	.byte	0x54, 0x68, 0x72, 0x65, 0x61, 0x64, 0x20, 0x25, 0x64, 0x2c, 0x42, 0x6c, 0x6f, 0x63, 0x6b, 0x20
        /*0010*/ 	.byte	0x25, 0x64, 0x2c, 0x69, 0x64, 0x20, 0x25, 0x64, 0x0a, 0x00
.L_0:


//--------------------- .nv.shared.reserved.0     --------------------------
	.section	.nv.shared.reserved.0,"aw",@nobits
	.weak		__nv_reservedSMEM_offset_0_alias
	.size		__nv_reservedSMEM_offset_0_alias, 0, 64
	.other		__nv_reservedSMEM_offset_0_alias,@"STO_CUDA_RESERVED_SHARED STV_DEFAULT"
__nv_reservedSMEM_offset_0_alias:
	.zero		0
	.zero		64


//--------------------- .nv.constant0._Z11prtbythreadv --------------------------
	.section	.nv.constant0._Z11prtbythreadv,"a",@progbits
	.sectionflags	@""
	.align	4
.nv.constant0._Z11prtbythreadv:
	.zero		896


//--------------------- SYMBOLS --------------------------

	.type		.nv.reservedSmem.offset0,@object
	.size		.nv.reservedSmem.offset0,0x4
	.type		vprintf,@function
